//
// Generated by NVIDIA NVVM Compiler
//
// Compiler Build ID: CL-36424714
// Cuda compilation tools, release 13.0, V13.0.88
// Based on NVVM 20.0.0
//

.version 9.0
.target sm_100
.address_size 64

	// .globl	_Z9normalizePfi
.extern .func  (.param .b32 func_retval0) vprintf
(
	.param .b64 vprintf_param_0,
	.param .b64 vprintf_param_1
)
;
.global .align 1 .b8 $str[7] = {86, 97, 108, 105, 100, 10};
.global .align 1 .b8 $str$1[4] = {37, 100, 10};

.visible .entry _Z9normalizePfi(
	.param .u64 .ptr .align 1 _Z9normalizePfi_param_0,
	.param .u32 _Z9normalizePfi_param_1
)
{
	.reg .pred 	%p<10>;
	.reg .b32 	%r<36>;
	.reg .b64 	%rd<14>;

	ld.param.u64 	%rd3, [_Z9normalizePfi_param_0];
	ld.param.u32 	%r15, [_Z9normalizePfi_param_1];
	cvta.to.global.u64 	%rd1, %rd3;
	mov.u64 	%rd4, $str;
	cvta.global.u64 	%rd5, %rd4;
	{ // callseq 0, 0
	.param .b64 param0;
	st.param.b64 	[param0], %rd5;
	.param .b64 param1;
	st.param.b64 	[param1], 0;
	.param .b32 retval0;
	call.uni (retval0), 
	vprintf, 
	(
	param0, 
	param1
	);
	ld.param.b32 	%r16, [retval0];
	} // callseq 0
	setp.lt.s32 	%p1, %r15, 1;
	@%p1 bra 	$L__BB0_12;
	mov.u32 	%r19, %tid.x;
	mov.u32 	%r20, %ntid.x;
	mov.u32 	%r21, %ctaid.x;
	mad.lo.s32 	%r22, %r21, %r20, %r19;
	mul.lo.s32 	%r1, %r15, %r22;
	and.b32  	%r2, %r15, 7;
	setp.lt.u32 	%p2, %r15, 8;
	mov.b32 	%r34, 0;
	@%p2 bra 	$L__BB0_4;
	and.b32  	%r34, %r15, 2147483640;
	neg.s32 	%r32, %r34;
	add.s64 	%rd2, %rd1, 16;
	mov.u32 	%r31, %r1;
$L__BB0_3:
	.pragma "nounroll";
	mul.wide.s32 	%rd6, %r31, 4;
	add.s64 	%rd7, %rd2, %rd6;
	mov.b32 	%r23, 1065353216;
	st.global.u32 	[%rd7+-16], %r23;
	st.global.u32 	[%rd7+-12], %r23;
	st.global.u32 	[%rd7+-8], %r23;
	st.global.u32 	[%rd7+-4], %r23;
	st.global.u32 	[%rd7], %r23;
	st.global.u32 	[%rd7+4], %r23;
	st.global.u32 	[%rd7+8], %r23;
	st.global.u32 	[%rd7+12], %r23;
	add.s32 	%r32, %r32, 8;
	add.s32 	%r31, %r31, 8;
	setp.ne.s32 	%p3, %r32, 0;
	@%p3 bra 	$L__BB0_3;
$L__BB0_4:
	setp.eq.s32 	%p4, %r2, 0;
	@%p4 bra 	$L__BB0_12;
	and.b32  	%r10, %r15, 3;
	setp.lt.u32 	%p5, %r2, 4;
	@%p5 bra 	$L__BB0_7;
	add.s32 	%r24, %r34, %r1;
	mul.wide.s32 	%rd8, %r24, 4;
	add.s64 	%rd9, %rd1, %rd8;
	mov.b32 	%r25, 1065353216;
	st.global.u32 	[%rd9], %r25;
	st.global.u32 	[%rd9+4], %r25;
	st.global.u32 	[%rd9+8], %r25;
	st.global.u32 	[%rd9+12], %r25;
	add.s32 	%r34, %r34, 4;
$L__BB0_7:
	setp.eq.s32 	%p6, %r10, 0;
	@%p6 bra 	$L__BB0_12;
	setp.eq.s32 	%p7, %r10, 1;
	@%p7 bra 	$L__BB0_10;
	add.s32 	%r26, %r34, %r1;
	mul.wide.s32 	%rd10, %r26, 4;
	add.s64 	%rd11, %rd1, %rd10;
	mov.b32 	%r27, 1065353216;
	st.global.u32 	[%rd11], %r27;
	st.global.u32 	[%rd11+4], %r27;
	add.s32 	%r34, %r34, 2;
$L__BB0_10:
	and.b32  	%r28, %r15, 1;
	setp.eq.b32 	%p8, %r28, 1;
	not.pred 	%p9, %p8;
	@%p9 bra 	$L__BB0_12;
	add.s32 	%r29, %r34, %r1;
	mul.wide.s32 	%rd12, %r29, 4;
	add.s64 	%rd13, %rd1, %rd12;
	mov.b32 	%r30, 1065353216;
	st.global.u32 	[%rd13], %r30;
$L__BB0_12:
	ret;

}
	// .globl	_Z12forward_passiPfS_S_iii
.visible .entry _Z12forward_passiPfS_S_iii(
	.param .u32 _Z12forward_passiPfS_S_iii_param_0,
	.param .u64 .ptr .align 1 _Z12forward_passiPfS_S_iii_param_1,
	.param .u64 .ptr .align 1 _Z12forward_passiPfS_S_iii_param_2,
	.param .u64 .ptr .align 1 _Z12forward_passiPfS_S_iii_param_3,
	.param .u32 _Z12forward_passiPfS_S_iii_param_4,
	.param .u32 _Z12forward_passiPfS_S_iii_param_5,
	.param .u32 _Z12forward_passiPfS_S_iii_param_6
)
{
	.local .align 8 .b8 	__local_depot1[8];
	.reg .b64 	%SP;
	.reg .b64 	%SPL;
	.reg .b32 	%r<7>;
	.reg .b64 	%rd<5>;

	mov.u64 	%SPL, __local_depot1;
	cvta.local.u64 	%SP, %SPL;
	add.u64 	%rd1, %SP, 0;
	add.u64 	%rd2, %SPL, 0;
	mov.u32 	%r1, %ctaid.x;
	mov.u32 	%r2, %ntid.x;
	mov.u32 	%r3, %tid.x;
	mad.lo.s32 	%r4, %r1, %r2, %r3;
	st.local.u32 	[%rd2], %r4;
	mov.u64 	%rd3, $str$1;
	cvta.global.u64 	%rd4, %rd3;
	{ // callseq 1, 0
	.param .b64 param0;
	st.param.b64 	[param0], %rd4;
	.param .b64 param1;
	st.param.b64 	[param1], %rd1;
	.param .b32 retval0;
	call.uni (retval0), 
	vprintf, 
	(
	param0, 
	param1
	);
	ld.param.b32 	%r5, [retval0];
	} // callseq 1
	ret;

}


// ===== COMPILED SASS (sm_100) =====

	.target	sm_100

	.elftype	@"ET_EXEC"


//--------------------- .note.nv.tkinfo           --------------------------
	.section	.note.nv.tkinfo,"",@"SHT_NOTE"
	.sectionflags	@"SHF_NOTE_NV_TKINFO"
	.tkinfo
        /*0018*/ 	.word	0x00000002
        /*0030*/ 	.string	""
        /*0030*/ 	.string	"ptxas"
        /*0030*/ 	.string	"Cuda compilation tools, release 13.0, V13.0.88"
        /*0030*/ 	.string	"Build cuda_13.0.r13.0/compiler.36424714_0"
        /*0030*/ 	.string	"-arch sm_100 -m 64 "



//--------------------- .note.nv.cuinfo           --------------------------
	.section	.note.nv.cuinfo,"",@"SHT_NOTE"
	.sectionflags	@"SHF_NOTE_NV_CUINFO"
        /*0018*/ 	.short	0x0002
        /*001a*/ 	.short	0x0064
        /*001c*/ 	.short	0x0082
	.zero		2


//--------------------- .nv.info                  --------------------------
	.section	.nv.info,"",@"SHT_CUDA_INFO"
	.align	4


	//----- nvinfo : EIATTR_REGCOUNT
	.align		4
        /*0000*/ 	.byte	0x04, 0x2f
        /*0002*/ 	.short	(.L_3 - .L_2)
	.align		4
.L_2:
        /*0004*/ 	.word	index@(_Z9normalizePfi)
        /*0008*/ 	.word	0x00000018


	//----- nvinfo : EIATTR_FRAME_SIZE
	.align		4
.L_3:
        /*000c*/ 	.byte	0x04, 0x11
        /*000e*/ 	.short	(.L_5 - .L_4)
	.align		4
.L_4:
        /*0010*/ 	.word	index@(_Z9normalizePfi)
        /*0014*/ 	.word	0x00000000


	//----- nvinfo : EIATTR_REGCOUNT
	.align		4
.L_5:
        /*0018*/ 	.byte	0x04, 0x2f
        /*001a*/ 	.short	(.L_7 - .L_6)
	.align		4
.L_6:
        /*001c*/ 	.word	index@(_Z12forward_passiPfS_S_iii)
        /*0020*/ 	.word	0x00000018


	//----- nvinfo : EIATTR_FRAME_SIZE
	.align		4
.L_7:
        /*0024*/ 	.byte	0x04, 0x11
        /*0026*/ 	.short	(.L_9 - .L_8)
	.align		4
.L_8:
        /*0028*/ 	.word	index@(_Z12forward_passiPfS_S_iii)
        /*002c*/ 	.word	0x00000008


	//----- nvinfo : EIATTR_MIN_STACK_SIZE
	.align		4
.L_9:
        /*0030*/ 	.byte	0x04, 0x12
        /*0032*/ 	.short	(.L_11 - .L_10)
	.align		4
.L_10:
        /*0034*/ 	.word	index@(_Z12forward_passiPfS_S_iii)
        /*0038*/ 	.word	0x00000008


	//----- nvinfo : EIATTR_MIN_STACK_SIZE
	.align		4
.L_11:
        /*003c*/ 	.byte	0x04, 0x12
        /*003e*/ 	.short	(.L_13 - .L_12)
	.align		4
.L_12:
        /*0040*/ 	.word	index@(_Z9normalizePfi)
        /*0044*/ 	.word	0x00000000
.L_13:


//--------------------- .nv.compat                --------------------------
	.section	.nv.compat,"",@"SHT_CUDA_COMPAT_INFO"
	.align	4
        /*0000*/ 	.byte	0x02, 0x09, 0x00, 0x00, 0x02, 0x02, 0x01, 0x00, 0x02, 0x05, 0x05, 0x00, 0x03, 0x07, 0x01, 0x01
        /*0010*/ 	.byte	0x02, 0x03, 0x00, 0x00, 0x02, 0x06, 0x01, 0x00, 0x04, 0x0b, 0x08, 0x00, 0x09, 0x00, 0x00, 0x00
        /*0020*/ 	.byte	0x00, 0x00, 0x00, 0x00


//--------------------- .nv.info._Z12forward_passiPfS_S_iii --------------------------
	.section	.nv.info._Z12forward_passiPfS_S_iii,"",@"SHT_CUDA_INFO"
	.sectionflags	@""
	.align	4


	//----- nvinfo : EIATTR_CUDA_API_VERSION
	.align		4
        /*0000*/ 	.byte	0x04, 0x37
        /*0002*/ 	.short	(.L_15 - .L_14)
.L_14:
        /*0004*/ 	.word	0x00000082


	//----- nvinfo : EIATTR_KPARAM_INFO
	.align		4
.L_15:
        /*0008*/ 	.byte	0x04, 0x17
        /*000a*/ 	.short	(.L_17 - .L_16)
.L_16:
        /*000c*/ 	.word	0x00000000
        /*0010*/ 	.short	0x0006
        /*0012*/ 	.short	0x0028
        /*0014*/ 	.byte	0x00, 0xf0, 0x11, 0x00


	//----- nvinfo : EIATTR_KPARAM_INFO
	.align		4
.L_17:
        /*0018*/ 	.byte	0x04, 0x17
        /*001a*/ 	.short	(.L_19 - .L_18)
.L_18:
        /*001c*/ 	.word	0x00000000
        /*0020*/ 	.short	0x0005
        /*0022*/ 	.short	0x0024
        /*0024*/ 	.byte	0x00, 0xf0, 0x11, 0x00


	//----- nvinfo : EIATTR_KPARAM_INFO
	.align		4
.L_19:
        /*0028*/ 	.byte	0x04, 0x17
        /*002a*/ 	.short	(.L_21 - .L_20)
.L_20:
        /*002c*/ 	.word	0x00000000
        /*0030*/ 	.short	0x0004
        /*0032*/ 	.short	0x0020
        /*0034*/ 	.byte	0x00, 0xf0, 0x11, 0x00


	//----- nvinfo : EIATTR_KPARAM_INFO
	.align		4
.L_21:
        /*0038*/ 	.byte	0x04, 0x17
        /*003a*/ 	.short	(.L_23 - .L_22)
.L_22:
        /*003c*/ 	.word	0x00000000
        /*0040*/ 	.short	0x0003
        /*0042*/ 	.short	0x0018
        /*0044*/ 	.byte	0x00, 0xf5, 0x21, 0x00


	//----- nvinfo : EIATTR_KPARAM_INFO
	.align		4
.L_23:
        /*0048*/ 	.byte	0x04, 0x17
        /*004a*/ 	.short	(.L_25 - .L_24)
.L_24:
        /*004c*/ 	.word	0x00000000
        /*0050*/ 	.short	0x0002
        /*0052*/ 	.short	0x0010
        /*0054*/ 	.byte	0x00, 0xf5, 0x21, 0x00


	//----- nvinfo : EIATTR_KPARAM_INFO
	.align		4
.L_25:
        /*0058*/ 	.byte	0x04, 0x17
        /*005a*/ 	.short	(.L_27 - .L_26)
.L_26:
        /*005c*/ 	.word	0x00000000
        /*0060*/ 	.short	0x0001
        /*0062*/ 	.short	0x0008
        /*0064*/ 	.byte	0x00, 0xf5, 0x21, 0x00


	//----- nvinfo : EIATTR_KPARAM_INFO
	.align		4
.L_27:
        /*0068*/ 	.byte	0x04, 0x17
        /*006a*/ 	.short	(.L_29 - .L_28)
.L_28:
        /*006c*/ 	.word	0x00000000
        /*0070*/ 	.short	0x0000
        /*0072*/ 	.short	0x0000
        /*0074*/ 	.byte	0x00, 0xf0, 0x11, 0x00


	//----- nvinfo : EIATTR_SPARSE_MMA_MASK
	.align		4
.L_29:
        /*0078*/ 	.byte	0x03, 0x50
        /*007a*/ 	.short	0x0000


	//----- nvinfo : EIATTR_MAXREG_COUNT
	.align		4
        /*007c*/ 	.byte	0x03, 0x1b
        /*007e*/ 	.short	0x00ff


	//----- nvinfo : EIATTR_EXTERNS
	.align		4
        /*0080*/ 	.byte	0x04, 0x0f
        /*0082*/ 	.short	(.L_31 - .L_30)


	//   ....[0]....
	.align		4
.L_30:
        /*0084*/ 	.word	index@(vprintf)


	//----- nvinfo : EIATTR_MERCURY_ISA_VERSION
	.align		4
.L_31:
        /*0088*/ 	.byte	0x03, 0x5f
        /*008a*/ 	.short	0x0101


	//----- nvinfo : EIATTR_VRC_CTA_INIT_COUNT
	.align		4
        /*008c*/ 	.byte	0x02, 0x4a
	.zero		1
	.zero		1


	//----- nvinfo : EIATTR_SYSCALL_OFFSETS
	.align		4
        /*0090*/ 	.byte	0x04, 0x46
        /*0092*/ 	.short	(.L_33 - .L_32)


	//   ....[0]....
.L_32:
        /*0094*/ 	.word	0x00000110


	//----- nvinfo : EIATTR_EXIT_INSTR_OFFSETS
	.align		4
.L_33:
        /*0098*/ 	.byte	0x04, 0x1c
        /*009a*/ 	.short	(.L_35 - .L_34)


	//   ....[0]....
.L_34:
        /*009c*/ 	.word	0x00000120


	//----- nvinfo : EIATTR_CBANK_PARAM_SIZE
	.align		4
.L_35:
        /*00a0*/ 	.byte	0x03, 0x19
        /*00a2*/ 	.short	0x002c


	//----- nvinfo : EIATTR_PARAM_CBANK
	.align		4
        /*00a4*/ 	.byte	0x04, 0x0a
        /*00a6*/ 	.short	(.L_37 - .L_36)
	.align		4
.L_36:
        /*00a8*/ 	.word	index@(.nv.constant0._Z12forward_passiPfS_S_iii)
        /*00ac*/ 	.short	0x0380
        /*00ae*/ 	.short	0x002c


	//----- nvinfo : EIATTR_SW_WAR
	.align		4
.L_37:
        /*00b0*/ 	.byte	0x04, 0x36
        /*00b2*/ 	.short	(.L_39 - .L_38)
.L_38:
        /*00b4*/ 	.word	0x00000008
.L_39:


//--------------------- .nv.info._Z9normalizePfi  --------------------------
	.section	.nv.info._Z9normalizePfi,"",@"SHT_CUDA_INFO"
	.sectionflags	@""
	.align	4


	//----- nvinfo : EIATTR_CUDA_API_VERSION
	.align		4
        /*0000*/ 	.byte	0x04, 0x37
        /*0002*/ 	.short	(.L_41 - .L_40)
.L_40:
        /*0004*/ 	.word	0x00000082


	//----- nvinfo : EIATTR_KPARAM_INFO
	.align		4
.L_41:
        /*0008*/ 	.byte	0x04, 0x17
        /*000a*/ 	.short	(.L_43 - .L_42)
.L_42:
        /*000c*/ 	.word	0x00000000
        /*0010*/ 	.short	0x0001
        /*0012*/ 	.short	0x0008
        /*0014*/ 	.byte	0x00, 0xf0, 0x11, 0x00


	//----- nvinfo : EIATTR_KPARAM_INFO
	.align		4
.L_43:
        /*0018*/ 	.byte	0x04, 0x17
        /*001a*/ 	.short	(.L_45 - .L_44)
.L_44:
        /*001c*/ 	.word	0x00000000
        /*0020*/ 	.short	0x0000
        /*0022*/ 	.short	0x0000
        /*0024*/ 	.byte	0x00, 0xf5, 0x21, 0x00


	//----- nvinfo : EIATTR_SPARSE_MMA_MASK
	.align		4
.L_45:
        /*0028*/ 	.byte	0x03, 0x50
        /*002a*/ 	.short	0x0000


	//----- nvinfo : EIATTR_MAXREG_COUNT
	.align		4
        /*002c*/ 	.byte	0x03, 0x1b
        /*002e*/ 	.short	0x00ff


	//----- nvinfo : EIATTR_EXTERNS
	.align		4
        /*0030*/ 	.byte	0x04, 0x0f
        /*0032*/ 	.short	(.L_47 - .L_46)


	//   ....[0]....
	.align		4
.L_46:
        /*0034*/ 	.word	index@(vprintf)


	//----- nvinfo : EIATTR_MERCURY_ISA_VERSION
	.align		4
.L_47:
        /*0038*/ 	.byte	0x03, 0x5f
        /*003a*/ 	.short	0x0101


	//----- nvinfo : EIATTR_VRC_CTA_INIT_COUNT
	.align		4
        /*003c*/ 	.byte	0x02, 0x4a
	.zero		1
	.zero		1


	//----- nvinfo : EIATTR_SYSCALL_OFFSETS
	.align		4
        /*0040*/ 	.byte	0x04, 0x46
        /*0042*/ 	.short	(.L_49 - .L_48)


	//   ....[0]....
.L_48:
        /*0044*/ 	.word	0x00000080


	//----- nvinfo : EIATTR_EXIT_INSTR_OFFSETS
	.align		4
.L_49:
        /*0048*/ 	.byte	0x04, 0x1c
        /*004a*/ 	.short	(.L_51 - .L_50)


	//   ....[0]....
.L_50:
        /*004c*/ 	.word	0x000000b0


	//   ....[1]....
        /*0050*/ 	.word	0x000003f0


	//   ....[2]....
        /*0054*/ 	.word	0x00000550


	//   ....[3]....
        /*0058*/ 	.word	0x00000650


	//   ....[4]....
        /*005c*/ 	.word	0x000006d0


	//----- nvinfo : EIATTR_CRS_STACK_SIZE
	.align		4
.L_51:
        /*0060*/ 	.byte	0x04, 0x1e
        /*0062*/ 	.short	(.L_53 - .L_52)
.L_52:
        /*0064*/ 	.word	0x00000000


	//----- nvinfo : EIATTR_CBANK_PARAM_SIZE
	.align		4
.L_53:
        /*0068*/ 	.byte	0x03, 0x19
        /*006a*/ 	.short	0x000c


	//----- nvinfo : EIATTR_PARAM_CBANK
	.align		4
        /*006c*/ 	.byte	0x04, 0x0a
        /*006e*/ 	.short	(.L_55 - .L_54)
	.align		4
.L_54:
        /*0070*/ 	.word	index@(.nv.constant0._Z9normalizePfi)
        /*0074*/ 	.short	0x0380
        /*0076*/ 	.short	0x000c


	//----- nvinfo : EIATTR_SW_WAR
	.align		4
.L_55:
        /*0078*/ 	.byte	0x04, 0x36
        /*007a*/ 	.short	(.L_57 - .L_56)
.L_56:
        /*007c*/ 	.word	0x00000008
.L_57:


//--------------------- .nv.callgraph             --------------------------
	.section	.nv.callgraph,"",@"SHT_CUDA_CALLGRAPH"
	.align	4
	.sectionentsize	8
	.align		4
        /*0000*/ 	.word	0x00000000
	.align		4
        /*0004*/ 	.word	0xffffffff
	.align		4
        /*0008*/ 	.word	index@(_Z12forward_passiPfS_S_iii)
	.align		4
        /*000c*/ 	.word	index@(vprintf)
	.align		4
        /*0010*/ 	.word	index@(_Z9normalizePfi)
	.align		4
        /*0014*/ 	.word	index@(vprintf)
	.align		4
        /*0018*/ 	.word	0x00000000
	.align		4
        /*001c*/ 	.word	0xfffffffe
	.align		4
        /*0020*/ 	.word	0x00000000
	.align		4
        /*0024*/ 	.word	0xfffffffd
	.align		4
        /*0028*/ 	.word	0x00000000
	.align		4
        /*002c*/ 	.word	0xfffffffc


//--------------------- .nv.constant4             --------------------------
	.section	.nv.constant4,"a",@progbits
	.align	8
	.align		8
.nv.constant4:
        /*0000*/ 	.dword	vprintf
	.align		8
        /*0008*/ 	.dword	$str
	.align		8
        /*0010*/ 	.dword	$str$1


//--------------------- .text._Z12forward_passiPfS_S_iii --------------------------
	.section	.text._Z12forward_passiPfS_S_iii,"ax",@progbits
	.align	128
        .global         _Z12forward_passiPfS_S_iii
        .type           _Z12forward_passiPfS_S_iii,@function
        .size           _Z12forward_passiPfS_S_iii,(.L_x_8 - _Z12forward_passiPfS_S_iii)
        .other          _Z12forward_passiPfS_S_iii,@"STO_CUDA_ENTRY STV_DEFAULT"
_Z12forward_passiPfS_S_iii:
.text._Z12forward_passiPfS_S_iii:
[----:B------:R-:W0:Y:S01]  /*0000*/  LDC R1, c[0x0][0x37c] ;  /* 0x0000df00ff017b82 */ /* 0x000e220000000800 */
[----:B------:R-:W1:Y:S01]  /*0010*/  S2R R3, SR_TID.X ;  /* 0x0000000000037919 */ /* 0x000e620000002100 */
[----:B------:R-:W2:Y:S06]  /*0020*/  LDCU UR5, c[0x0][0x2fc] ;  /* 0x00005f80ff0577ac */ /* 0x000eac0008000800 */
[----:B------:R-:W1:Y:S01]  /*0030*/  S2UR UR6, SR_CTAID.X ;  /* 0x00000000000679c3 */ /* 0x000e620000002500 */
[----:B------:R-:W-:Y:S01]  /*0040*/  MOV R2, 0x0 ;  /* 0x0000000000027802 */ /* 0x000fe20000000f00 */
[----:B0-----:R-:W-:Y:S01]  /*0050*/  VIADD R1, R1, 0xfffffff8 ;  /* 0xfffffff801017836 */ /* 0x001fe20000000000 */
[----:B------:R-:W0:Y:S05]  /*0060*/  LDCU UR4, c[0x0][0x2f8] ;  /* 0x00005f00ff0477ac */ /* 0x000e2a0008000800 */
[----:B------:R-:W1:Y:S01]  /*0070*/  LDC R0, c[0x0][0x360] ;  /* 0x0000d800ff007b82 */ /* 0x000e620000000800 */
[----:B0-----:R-:W-:-:S05]  /*0080*/  IADD3 R6, P0, PT, R1, UR4, RZ ;  /* 0x0000000401067c10 */ /* 0x001fca000ff1e0ff */
[----:B--2---:R-:W-:Y:S02]  /*0090*/  IMAD.X R7, RZ, RZ, UR5, P0 ;  /* 0x00000005ff077e24 */ /* 0x004fe400080e06ff */
[----:B-1----:R-:W-:Y:S01]  /*00a0*/  IMAD R0, R0, UR6, R3 ;  /* 0x0000000600007c24 */ /* 0x002fe2000f8e0203 */
[----:B------:R-:W0:Y:S01]  /*00b0*/  LDCU.64 UR6, c[0x4][0x10] ;  /* 0x01000200ff0677ac */ /* 0x000e220008000a00 */
[----:B------:R-:W1:Y:S03]  /*00c0*/  LDC.64 R2, c[0x4][R2] ;  /* 0x0100000002027b82 */ /* 0x000e660000000a00 */
[----:B------:R2:W-:Y:S01]  /*00d0*/  STL [R1], R0 ;  /* 0x0000000001007387 */ /* 0x0005e20000100800 */
[----:B0-----:R-:W-:Y:S01]  /*00e0*/  IMAD.U32 R4, RZ, RZ, UR6 ;  /* 0x00000006ff047e24 */ /* 0x001fe2000f8e00ff */
[----:B--2---:R-:W-:-:S07]  /*00f0*/  MOV R5, UR7 ;  /* 0x0000000700057c02 */ /* 0x004fce0008000f00 */
[----:B------:R-:W-:-:S07]  /*0100*/  LEPC R20, `(.L_x_0) ;  /* 0x000000001014794e */ /* 0x000fce0000000000 */
[----:B-1----:R-:W-:Y:S05]  /*0110*/  CALL.ABS.NOINC R2 ;  /* 0x0000000002007343 */ /* 0x002fea0003c00000 */
.L_x_0:
[----:B------:R-:W-:Y:S05]  /*0120*/  EXIT ;  /* 0x000000000000794d */ /* 0x000fea0003800000 */
.L_x_1:
[----:B------:R-:W-:-:S00]  /*0130*/  BRA `(.L_x_1) ;  /* 0xfffffffc00fc7947 */ /* 0x000fc0000383ffff */
[----:B------:R-:W-:-:S00]  /*0140*/  NOP ;  /* 0x0000000000007918 */ /* 0x000fc00000000000 */
        /* <DEDUP_REMOVED lines=11> */
.L_x_8:


//--------------------- .text._Z9normalizePfi     --------------------------
	.section	.text._Z9normalizePfi,"ax",@progbits
	.align	128
        .global         _Z9normalizePfi
        .type           _Z9normalizePfi,@function
        .size           _Z9normalizePfi,(.L_x_9 - _Z9normalizePfi)
        .other          _Z9normalizePfi,@"STO_CUDA_ENTRY STV_DEFAULT"
_Z9normalizePfi:
.text._Z9normalizePfi:
[----:B------:R-:W0:Y:S01]  /*0000*/  LDC R1, c[0x0][0x37c] ;  /* 0x0000df00ff017b82 */ /* 0x000e220000000800 */
[----:B------:R-:W-:Y:S01]  /*0010*/  MOV R0, 0x0 ;  /* 0x0000000000007802 */ /* 0x000fe20000000f00 */
[----:B------:R-:W1:Y:S01]  /*0020*/  LDCU.64 UR4, c[0x4][0x8] ;  /* 0x01000100ff0477ac */ /* 0x000e620008000a00 */
[----:B------:R-:W-:-:S05]  /*0030*/  CS2R R6, SRZ ;  /* 0x0000000000067805 */ /* 0x000fca000001ff00 */
[----:B------:R2:W3:Y:S01]  /*0040*/  LDC.64 R2, c[0x4][R0] ;  /* 0x0100000000027b82 */ /* 0x0004e20000000a00 */
[----:B-1----:R-:W-:Y:S02]  /*0050*/  IMAD.U32 R4, RZ, RZ, UR4 ;  /* 0x00000004ff047e24 */ /* 0x002fe4000f8e00ff */
[----:B--2---:R-:W-:-:S07]  /*0060*/  IMAD.U32 R5, RZ, RZ, UR5 ;  /* 0x00000005ff057e24 */ /* 0x004fce000f8e00ff */
[----:B------:R-:W-:-:S07]  /*0070*/  LEPC R20, `(.L_x_2) ;  /* 0x000000001014794e */ /* 0x000fce0000000000 */
[----:B0--3--:R-:W-:Y:S05]  /*0080*/  CALL.ABS.NOINC R2 ;  /* 0x0000000002007343 */ /* 0x009fea0003c00000 */
.L_x_2:
[----:B------:R-:W0:Y:S02]  /*0090*/  LDC R13, c[0x0][0x388] ;  /* 0x0000e200ff0d7b82 */ /* 0x000e240000000800 */
[----:B0-----:R-:W-:-:S13]  /*00a0*/  ISETP.GE.AND P0, PT, R13, 0x1, PT ;  /* 0x000000010d00780c */ /* 0x001fda0003f06270 */
[----:B------:R-:W-:Y:S05]  /*00b0*/  @!P0 EXIT ;  /* 0x000000000000894d */ /* 0x000fea0003800000 */
[----:B------:R-:W0:Y:S01]  /*00c0*/  S2R R2, SR_TID.X ;  /* 0x0000000000027919 */ /* 0x000e220000002100 */
[----:B------:R-:W0:Y:S01]  /*00d0*/  LDCU UR4, c[0x0][0x360] ;  /* 0x00006c00ff0477ac */ /* 0x000e220008000800 */
[----:B------:R-:W1:Y:S01]  /*00e0*/  LDC.64 R10, c[0x0][0x358] ;  /* 0x0000d600ff0a7b82 */ /* 0x000e620000000a00 */
[C---:B------:R-:W-:Y:S01]  /*00f0*/  ISETP.GE.U32.AND P1, PT, R13.reuse, 0x8, PT ;  /* 0x000000080d00780c */ /* 0x040fe20003f26070 */
[----:B------:R-:W0:Y:S01]  /*0100*/  S2R R3, SR_CTAID.X ;  /* 0x0000000000037919 */ /* 0x000e220000002500 */
[----:B------:R-:W-:Y:S01]  /*0110*/  LOP3.LUT R8, R13, 0x7, RZ, 0xc0, !PT ;  /* 0x000000070d087812 */ /* 0x000fe200078ec0ff */
[----:B------:R-:W-:-:S03]  /*0120*/  IMAD.MOV.U32 R0, RZ, RZ, RZ ;  /* 0x000000ffff007224 */ /* 0x000fc600078e00ff */
[----:B------:R-:W-:Y:S01]  /*0130*/  ISETP.NE.AND P0, PT, R8, RZ, PT ;  /* 0x000000ff0800720c */ /* 0x000fe20003f05270 */
[----:B0-----:R-:W-:-:S04]  /*0140*/  IMAD R2, R3, UR4, R2 ;  /* 0x0000000403027c24 */ /* 0x001fc8000f8e0202 */
[----:B------:R-:W-:Y:S02]  /*0150*/  IMAD R7, R2, R13, RZ ;  /* 0x0000000d02077224 */ /* 0x000fe400078e02ff */
[----:B------:R-:W-:Y:S06]  /*0160*/  @!P1 BRA `(.L_x_3) ;  /* 0x0000000000a09947 */ /* 0x000fec0003800000 */
[----:B------:R-:W0:Y:S01]  /*0170*/  LDCU.64 UR4, c[0x0][0x380] ;  /* 0x00007000ff0477ac */ /* 0x000e220008000a00 */
[----:B------:R-:W-:Y:S01]  /*0180*/  LOP3.LUT R0, R13, 0x7ffffff8, RZ, 0xc0, !PT ;  /* 0x7ffffff80d007812 */ /* 0x000fe200078ec0ff */
[----:B------:R-:W-:Y:S01]  /*0190*/  BSSY.RECONVERGENT B0, `(.L_x_3) ;  /* 0x0000025000007945 */ /* 0x000fe20003800200 */
[----:B------:R-:W-:Y:S02]  /*01a0*/  IMAD.MOV.U32 R9, RZ, RZ, R7 ;  /* 0x000000ffff097224 */ /* 0x000fe400078e0007 */
[----:B------:R-:W-:Y:S02]  /*01b0*/  IMAD.MOV.U32 R15, RZ, RZ, 0x3f800000 ;  /* 0x3f800000ff0f7424 */ /* 0x000fe400078e00ff */
[----:B------:R-:W-:Y:S01]  /*01c0*/  IMAD.MOV R6, RZ, RZ, -R0 ;  /* 0x000000ffff067224 */ /* 0x000fe200078e0a00 */
[----:B0-----:R-:W-:-:S04]  /*01d0*/  UIADD3 UR4, UP0, UPT, UR4, 0x10, URZ ;  /* 0x0000001004047890 */ /* 0x001fc8000ff1e0ff */
[----:B------:R-:W-:Y:S02]  /*01e0*/  UIADD3.X UR5, UPT, UPT, URZ, UR5, URZ, UP0, !UPT ;  /* 0x00000005ff057290 */ /* 0x000fe400087fe4ff */
[----:B------:R-:W-:-:S04]  /*01f0*/  IMAD.U32 R4, RZ, RZ, UR4 ;  /* 0x00000004ff047e24 */ /* 0x000fc8000f8e00ff */
[----:B------:R-:W-:-:S07]  /*0200*/  IMAD.U32 R5, RZ, RZ, UR5 ;  /* 0x00000005ff057e24 */ /* 0x000fce000f8e00ff */
.L_x_4:
[----:B------:R-:W-:Y:S01]  /*0210*/  VIADD R6, R6, 0x8 ;  /* 0x0000000806067836 */ /* 0x000fe20000000000 */
[C---:B-1----:R-:W-:Y:S01]  /*0220*/  R2UR UR4, R10.reuse ;  /* 0x000000000a0472ca */ /* 0x042fe200000e0000 */
[----:B0-----:R-:W-:Y:S01]  /*0230*/  IMAD.WIDE R2, R9, 0x4, R4 ;  /* 0x0000000409027825 */ /* 0x001fe200078e0204 */
[----:B------:R-:W-:Y:S02]  /*0240*/  R2UR UR5, R11 ;  /* 0x000000000b0572ca */ /* 0x000fe400000e0000 */
[C---:B------:R-:W-:Y:S01]  /*0250*/  R2UR UR6, R10.reuse ;  /* 0x000000000a0672ca */ /* 0x040fe200000e0000 */
[----:B------:R-:W-:Y:S01]  /*0260*/  VIADD R9, R9, 0x8 ;  /* 0x0000000809097836 */ /* 0x000fe20000000000 */
[C---:B------:R-:W-:Y:S02]  /*0270*/  R2UR UR7, R11.reuse ;  /* 0x000000000b0772ca */ /* 0x040fe400000e0000 */
[----:B------:R-:W-:Y:S02]  /*0280*/  R2UR UR8, R10 ;  /* 0x000000000a0872ca */ /* 0x000fe400000e0000 */
[----:B------:R-:W-:-:S02]  /*0290*/  R2UR UR9, R11 ;  /* 0x000000000b0972ca */ /* 0x000fc400000e0000 */
[C---:B------:R-:W-:Y:S02]  /*02a0*/  R2UR UR10, R10.reuse ;  /* 0x000000000a0a72ca */ /* 0x040fe400000e0000 */
[C---:B------:R-:W-:Y:S01]  /*02b0*/  R2UR UR11, R11.reuse ;  /* 0x000000000b0b72ca */ /* 0x040fe200000e0000 */
[----:B------:R0:W-:Y:S01]  /*02c0*/  STG.E desc[UR4][R2.64+-0x10], R15 ;  /* 0xfffff00f02007986 */ /* 0x0001e2000c101904 */
[C---:B------:R-:W-:Y:S02]  /*02d0*/  R2UR UR12, R10.reuse ;  /* 0x000000000a0c72ca */ /* 0x040fe400000e0000 */
[C---:B------:R-:W-:Y:S01]  /*02e0*/  R2UR UR13, R11.reuse ;  /* 0x000000000b0d72ca */ /* 0x040fe200000e0000 */
[----:B------:R0:W-:Y:S01]  /*02f0*/  STG.E desc[UR6][R2.64+-0xc], R15 ;  /* 0xfffff40f02007986 */ /* 0x0001e2000c101906 */
[C---:B------:R-:W-:Y:S02]  /*0300*/  R2UR UR14, R10.reuse ;  /* 0x000000000a0e72ca */ /* 0x040fe400000e0000 */
[----:B------:R-:W-:Y:S01]  /*0310*/  R2UR UR15, R11 ;  /* 0x000000000b0f72ca */ /* 0x000fe200000e0000 */
[----:B------:R0:W-:Y:S01]  /*0320*/  STG.E desc[UR8][R2.64+-0x8], R15 ;  /* 0xfffff80f02007986 */ /* 0x0001e2000c101908 */
[----:B------:R-:W-:-:S02]  /*0330*/  R2UR UR16, R10 ;  /* 0x000000000a1072ca */ /* 0x000fc400000e0000 */
[C---:B------:R-:W-:Y:S01]  /*0340*/  R2UR UR17, R11.reuse ;  /* 0x000000000b1172ca */ /* 0x040fe200000e0000 */
[----:B------:R0:W-:Y:S01]  /*0350*/  STG.E desc[UR10][R2.64+-0x4], R15 ;  /* 0xfffffc0f02007986 */ /* 0x0001e2000c10190a */
[----:B------:R-:W-:Y:S02]  /*0360*/  R2UR UR18, R10 ;  /* 0x000000000a1272ca */ /* 0x000fe400000e0000 */
[----:B------:R-:W-:Y:S01]  /*0370*/  R2UR UR19, R11 ;  /* 0x000000000b1372ca */ /* 0x000fe200000e0000 */
[----:B------:R0:W-:Y:S01]  /*0380*/  STG.E desc[UR12][R2.64], R15 ;  /* 0x0000000f02007986 */ /* 0x0001e2000c10190c */
[----:B------:R-:W-:-:S03]  /*0390*/  ISETP.NE.AND P1, PT, R6, RZ, PT ;  /* 0x000000ff0600720c */ /* 0x000fc60003f25270 */
[----:B------:R0:W-:Y:S04]  /*03a0*/  STG.E desc[UR14][R2.64+0x4], R15 ;  /* 0x0000040f02007986 */ /* 0x0001e8000c10190e */
[----:B------:R0:W-:Y:S04]  /*03b0*/  STG.E desc[UR16][R2.64+0x8], R15 ;  /* 0x0000080f02007986 */ /* 0x0001e8000c101910 */
[----:B------:R0:W-:Y:S02]  /*03c0*/  STG.E desc[UR18][R2.64+0xc], R15 ;  /* 0x00000c0f02007986 */ /* 0x0001e4000c101912 */
[----:B------:R-:W-:Y:S05]  /*03d0*/  @P1 BRA `(.L_x_4) ;  /* 0xfffffffc008c1947 */ /* 0x000fea000383ffff */
[----:B------:R-:W-:Y:S05]  /*03e0*/  BSYNC.RECONVERGENT B0 ;  /* 0x0000000000007941 */ /* 0x000fea0003800200 */
.L_x_3:
[----:B------:R-:W-:Y:S05]  /*03f0*/  @!P0 EXIT ;  /* 0x000000000000894d */ /* 0x000fea0003800000 */
[----:B------:R-:W-:Y:S02]  /*0400*/  ISETP.GE.U32.AND P0, PT, R8, 0x4, PT ;  /* 0x000000040800780c */ /* 0x000fe40003f06070 */
[----:B------:R-:W-:-:S04]  /*0410*/  LOP3.LUT R4, R13, 0x3, RZ, 0xc0, !PT ;  /* 0x000000030d047812 */ /* 0x000fc800078ec0ff */
[----:B------:R-:W-:-:S07]  /*0420*/  ISETP.NE.AND P1, PT, R4, RZ, PT ;  /* 0x000000ff0400720c */ /* 0x000fce0003f25270 */
[----:B------:R-:W-:Y:S06]  /*0430*/  @!P0 BRA `(.L_x_5) ;  /* 0x0000000000448947 */ /* 0x000fec0003800000 */
[----:B0-----:R-:W0:Y:S01]  /*0440*/  LDC.64 R2, c[0x0][0x380] ;  /* 0x0000e000ff027b82 */ /* 0x001e220000000a00 */
[----:B-1----:R-:W-:Y:S01]  /*0450*/  R2UR UR4, R10 ;  /* 0x000000000a0472ca */ /* 0x002fe200000e0000 */
[----:B------:R-:W-:Y:S01]  /*0460*/  IMAD.IADD R5, R7, 0x1, R0 ;  /* 0x0000000107057824 */ /* 0x000fe200078e0200 */
[C---:B------:R-:W-:Y:S01]  /*0470*/  R2UR UR5, R11.reuse ;  /* 0x000000000b0572ca */ /* 0x040fe200000e0000 */
[----:B------:R-:W-:Y:S01]  /*0480*/  VIADD R0, R0, 0x4 ;  /* 0x0000000400007836 */ /* 0x000fe20000000000 */
[C---:B------:R-:W-:Y:S02]  /*0490*/  R2UR UR6, R10.reuse ;  /* 0x000000000a0672ca */ /* 0x040fe400000e0000 */
[C---:B------:R-:W-:Y:S02]  /*04a0*/  R2UR UR7, R11.reuse ;  /* 0x000000000b0772ca */ /* 0x040fe400000e0000 */
[----:B------:R-:W-:Y:S02]  /*04b0*/  R2UR UR8, R10 ;  /* 0x000000000a0872ca */ /* 0x000fe400000e0000 */
[----:B------:R-:W-:-:S02]  /*04c0*/  R2UR UR9, R11 ;  /* 0x000000000b0972ca */ /* 0x000fc400000e0000 */
[----:B------:R-:W-:Y:S02]  /*04d0*/  R2UR UR10, R10 ;  /* 0x000000000a0a72ca */ /* 0x000fe400000e0000 */
[----:B------:R-:W-:Y:S01]  /*04e0*/  R2UR UR11, R11 ;  /* 0x000000000b0b72ca */ /* 0x000fe200000e0000 */
[----:B0-----:R-:W-:-:S04]  /*04f0*/  IMAD.WIDE R2, R5, 0x4, R2 ;  /* 0x0000000405027825 */ /* 0x001fc800078e0202 */
[----:B------:R-:W-:-:S05]  /*0500*/  IMAD.MOV.U32 R5, RZ, RZ, 0x3f800000 ;  /* 0x3f800000ff057424 */ /* 0x000fca00078e00ff */
[----:B------:R2:W-:Y:S04]  /*0510*/  STG.E desc[UR4][R2.64], R5 ;  /* 0x0000000502007986 */ /* 0x0005e8000c101904 */
[----:B------:R2:W-:Y:S04]  /*0520*/  STG.E desc[UR6][R2.64+0x4], R5 ;  /* 0x0000040502007986 */ /* 0x0005e8000c101906 */
[----:B------:R2:W-:Y:S04]  /*0530*/  STG.E desc[UR8][R2.64+0x8], R5 ;  /* 0x0000080502007986 */ /* 0x0005e8000c101908 */
[----:B------:R2:W-:Y:S02]  /*0540*/  STG.E desc[UR10][R2.64+0xc], R5 ;  /* 0x00000c0502007986 */ /* 0x0005e4000c10190a */
.L_x_5:
[----:B------:R-:W-:Y:S05]  /*0550*/  @!P1 EXIT ;  /* 0x000000000000994d */ /* 0x000fea0003800000 */
[----:B------:R-:W-:Y:S02]  /*0560*/  ISETP.NE.AND P0, PT, R4, 0x1, PT ;  /* 0x000000010400780c */ /* 0x000fe40003f05270 */
[----:B0-2---:R-:W-:-:S04]  /*0570*/  LOP3.LUT R2, R13, 0x1, RZ, 0xc0, !PT ;  /* 0x000000010d027812 */ /* 0x005fc800078ec0ff */
[----:B------:R-:W-:-:S07]  /*0580*/  ISETP.NE.U32.AND P1, PT, R2, 0x1, PT ;  /* 0x000000010200780c */ /* 0x000fce0003f25070 */
[----:B------:R-:W-:Y:S06]  /*0590*/  @!P0 BRA `(.L_x_6) ;  /* 0x00000000002c8947 */ /* 0x000fec0003800000 */
[----:B------:R-:W0:Y:S01]  /*05a0*/  LDC.64 R2, c[0x0][0x380] ;  /* 0x0000e000ff027b82 */ /* 0x000e220000000a00 */
[----:B-1----:R-:W-:Y:S01]  /*05b0*/  R2UR UR4, R10 ;  /* 0x000000000a0472ca */ /* 0x002fe200000e0000 */
[----:B------:R-:W-:Y:S01]  /*05c0*/  IMAD.IADD R5, R7, 0x1, R0 ;  /* 0x0000000107057824 */ /* 0x000fe200078e0200 */
[C---:B------:R-:W-:Y:S01]  /*05d0*/  R2UR UR5, R11.reuse ;  /* 0x000000000b0572ca */ /* 0x040fe200000e0000 */
[----:B------:R-:W-:Y:S01]  /*05e0*/  VIADD R0, R0, 0x2 ;  /* 0x0000000200007836 */ /* 0x000fe20000000000 */
[----:B------:R-:W-:Y:S02]  /*05f0*/  R2UR UR6, R10 ;  /* 0x000000000a0672ca */ /* 0x000fe400000e0000 */
[----:B------:R-:W-:Y:S01]  /*0600*/  R2UR UR7, R11 ;  /* 0x000000000b0772ca */ /* 0x000fe200000e0000 */
[----:B0-----:R-:W-:-:S04]  /*0610*/  IMAD.WIDE R2, R5, 0x4, R2 ;  /* 0x0000000405027825 */ /* 0x001fc800078e0202 */
[----:B------:R-:W-:-:S05]  /*0620*/  IMAD.MOV.U32 R5, RZ, RZ, 0x3f800000 ;  /* 0x3f800000ff057424 */ /* 0x000fca00078e00ff */
[----:B------:R0:W-:Y:S04]  /*0630*/  STG.E desc[UR4][R2.64], R5 ;  /* 0x0000000502007986 */ /* 0x0001e8000c101904 */
[----:B------:R0:W-:Y:S02]  /*0640*/  STG.E desc[UR6][R2.64+0x4], R5 ;  /* 0x0000040502007986 */ /* 0x0001e4000c101906 */
.L_x_6:
[----:B------:R-:W-:Y:S05]  /*0650*/  @P1 EXIT ;  /* 0x000000000000194d */ /* 0x000fea0003800000 */
[----:B0-----:R-:W0:Y:S01]  /*0660*/  LDC.64 R2, c[0x0][0x380] ;  /* 0x0000e000ff027b82 */ /* 0x001e220000000a00 */
[----:B-1----:R-:W-:Y:S01]  /*0670*/  R2UR UR4, R10 ;  /* 0x000000000a0472ca */ /* 0x002fe200000e0000 */
[----:B------:R-:W-:Y:S01]  /*0680*/  IMAD.IADD R7, R7, 0x1, R0 ;  /* 0x0000000107077824 */ /* 0x000fe200078e0200 */
[----:B------:R-:W-:Y:S01]  /*0690*/  R2UR UR5, R11 ;  /* 0x000000000b0572ca */ /* 0x000fe200000e0000 */
[----:B------:R-:W-:Y:S02]  /*06a0*/  IMAD.MOV.U32 R5, RZ, RZ, 0x3f800000 ;  /* 0x3f800000ff057424 */ /* 0x000fe400078e00ff */
[----:B0-----:R-:W-:-:S10]  /*06b0*/  IMAD.WIDE R2, R7, 0x4, R2 ;  /* 0x0000000407027825 */ /* 0x001fd400078e0202 */
[----:B------:R-:W-:Y:S01]  /*06c0*/  STG.E desc[UR4][R2.64], R5 ;  /* 0x0000000502007986 */ /* 0x000fe2000c101904 */
[----:B------:R-:W-:Y:S05]  /*06d0*/  EXIT ;  /* 0x000000000000794d */ /* 0x000fea0003800000 */
.L_x_7:
        /* <DEDUP_REMOVED lines=10> */
.L_x_9:


//--------------------- .nv.global.init           --------------------------
	.section	.nv.global.init,"aw",@progbits
.nv.global.init:
	.type		$str$1,@object
	.size		$str$1,($str - $str$1)
$str$1:
        /*0000*/ 	.byte	0x25, 0x64, 0x0a, 0x00
	.type		$str,@object
	.size		$str,(.L_0 - $str)
$str:
        /*0004*/ 	.byte	0x56, 0x61, 0x6c, 0x69, 0x64, 0x0a, 0x00
.L_0:


//--------------------- .nv.shared.reserved.0     --------------------------
	.section	.nv.shared.reserved.0,"aw",@nobits
	.weak		__nv_reservedSMEM_offset_0_alias
	.size		__nv_reservedSMEM_offset_0_alias, 0, 64
	.other		__nv_reservedSMEM_offset_0_alias,@"STO_CUDA_RESERVED_SHARED STV_DEFAULT"
__nv_reservedSMEM_offset_0_alias:
	.zero		0
	.zero		64


//--------------------- .nv.constant0._Z12forward_passiPfS_S_iii --------------------------
	.section	.nv.constant0._Z12forward_passiPfS_S_iii,"a",@progbits
	.sectionflags	@""
	.align	4
.nv.constant0._Z12forward_passiPfS_S_iii:
	.zero		940


//--------------------- .nv.constant0._Z9normalizePfi --------------------------
	.section	.nv.constant0._Z9normalizePfi,"a",@progbits
	.sectionflags	@""
	.align	4
.nv.constant0._Z9normalizePfi:
	.zero		908


//--------------------- SYMBOLS --------------------------

	.type		.nv.reservedSmem.offset0,@object
	.size		.nv.reservedSmem.offset0,0x4
	.type		vprintf,@function
